//
// Generated by NVIDIA NVVM Compiler
//
// Compiler Build ID: CL-36424714
// Cuda compilation tools, release 13.0, V13.0.88
// Based on NVVM 20.0.0
//

.version 9.0
.target sm_100
.address_size 64

	// .globl	_Z10add_sharedPiS_S_i
.const .align 4 .b8 d_a_const[4096];
.const .align 4 .b8 d_b_const[4096];
.extern .shared .align 16 .b8 res[];

.visible .entry _Z10add_sharedPiS_S_i(
	.param .u64 .ptr .align 1 _Z10add_sharedPiS_S_i_param_0,
	.param .u64 .ptr .align 1 _Z10add_sharedPiS_S_i_param_1,
	.param .u64 .ptr .align 1 _Z10add_sharedPiS_S_i_param_2,
	.param .u32 _Z10add_sharedPiS_S_i_param_3
)
{
	.reg .pred 	%p<2>;
	.reg .b32 	%r<13>;
	.reg .b64 	%rd<12>;

	ld.param.u64 	%rd1, [_Z10add_sharedPiS_S_i_param_0];
	ld.param.u64 	%rd2, [_Z10add_sharedPiS_S_i_param_1];
	ld.param.u64 	%rd3, [_Z10add_sharedPiS_S_i_param_2];
	ld.param.u32 	%r4, [_Z10add_sharedPiS_S_i_param_3];
	mov.u32 	%r5, %ctaid.x;
	mov.u32 	%r6, %ntid.x;
	mov.u32 	%r1, %tid.x;
	mad.lo.s32 	%r2, %r5, %r6, %r1;
	setp.ge.s32 	%p1, %r2, %r4;
	shl.b32 	%r7, %r1, 2;
	mov.u32 	%r8, res;
	add.s32 	%r3, %r8, %r7;
	@%p1 bra 	$L__BB0_2;
	cvta.to.global.u64 	%rd4, %rd1;
	cvta.to.global.u64 	%rd5, %rd2;
	mul.wide.s32 	%rd6, %r2, 4;
	add.s64 	%rd7, %rd4, %rd6;
	ld.global.u32 	%r9, [%rd7];
	add.s64 	%rd8, %rd5, %rd6;
	ld.global.u32 	%r10, [%rd8];
	add.s32 	%r11, %r10, %r9;
	st.shared.u32 	[%r3], %r11;
$L__BB0_2:
	cvta.to.global.u64 	%rd9, %rd3;
	bar.sync 	0;
	ld.shared.u32 	%r12, [%r3];
	mul.wide.u32 	%rd10, %r1, 4;
	add.s64 	%rd11, %rd9, %rd10;
	st.global.u32 	[%rd11], %r12;
	ret;

}
	// .globl	_Z15subtract_sharedPiS_S_i
.visible .entry _Z15subtract_sharedPiS_S_i(
	.param .u64 .ptr .align 1 _Z15subtract_sharedPiS_S_i_param_0,
	.param .u64 .ptr .align 1 _Z15subtract_sharedPiS_S_i_param_1,
	.param .u64 .ptr .align 1 _Z15subtract_sharedPiS_S_i_param_2,
	.param .u32 _Z15subtract_sharedPiS_S_i_param_3
)
{
	.reg .pred 	%p<2>;
	.reg .b32 	%r<13>;
	.reg .b64 	%rd<12>;

	ld.param.u64 	%rd1, [_Z15subtract_sharedPiS_S_i_param_0];
	ld.param.u64 	%rd2, [_Z15subtract_sharedPiS_S_i_param_1];
	ld.param.u64 	%rd3, [_Z15subtract_sharedPiS_S_i_param_2];
	ld.param.u32 	%r4, [_Z15subtract_sharedPiS_S_i_param_3];
	mov.u32 	%r5, %ctaid.x;
	mov.u32 	%r6, %ntid.x;
	mov.u32 	%r1, %tid.x;
	mad.lo.s32 	%r2, %r5, %r6, %r1;
	setp.ge.s32 	%p1, %r2, %r4;
	shl.b32 	%r7, %r1, 2;
	mov.u32 	%r8, res;
	add.s32 	%r3, %r8, %r7;
	@%p1 bra 	$L__BB1_2;
	cvta.to.global.u64 	%rd4, %rd1;
	cvta.to.global.u64 	%rd5, %rd2;
	mul.wide.s32 	%rd6, %r2, 4;
	add.s64 	%rd7, %rd4, %rd6;
	ld.global.u32 	%r9, [%rd7];
	add.s64 	%rd8, %rd5, %rd6;
	ld.global.u32 	%r10, [%rd8];
	sub.s32 	%r11, %r9, %r10;
	st.shared.u32 	[%r3], %r11;
$L__BB1_2:
	cvta.to.global.u64 	%rd9, %rd3;
	bar.sync 	0;
	ld.shared.u32 	%r12, [%r3];
	mul.wide.u32 	%rd10, %r1, 4;
	add.s64 	%rd11, %rd9, %rd10;
	st.global.u32 	[%rd11], %r12;
	ret;

}
	// .globl	_Z11mult_sharedPiS_S_i
.visible .entry _Z11mult_sharedPiS_S_i(
	.param .u64 .ptr .align 1 _Z11mult_sharedPiS_S_i_param_0,
	.param .u64 .ptr .align 1 _Z11mult_sharedPiS_S_i_param_1,
	.param .u64 .ptr .align 1 _Z11mult_sharedPiS_S_i_param_2,
	.param .u32 _Z11mult_sharedPiS_S_i_param_3
)
{
	.reg .pred 	%p<2>;
	.reg .b32 	%r<13>;
	.reg .b64 	%rd<12>;

	ld.param.u64 	%rd1, [_Z11mult_sharedPiS_S_i_param_0];
	ld.param.u64 	%rd2, [_Z11mult_sharedPiS_S_i_param_1];
	ld.param.u64 	%rd3, [_Z11mult_sharedPiS_S_i_param_2];
	ld.param.u32 	%r4, [_Z11mult_sharedPiS_S_i_param_3];
	mov.u32 	%r5, %ctaid.x;
	mov.u32 	%r6, %ntid.x;
	mov.u32 	%r1, %tid.x;
	mad.lo.s32 	%r2, %r5, %r6, %r1;
	setp.ge.s32 	%p1, %r2, %r4;
	shl.b32 	%r7, %r1, 2;
	mov.u32 	%r8, res;
	add.s32 	%r3, %r8, %r7;
	@%p1 bra 	$L__BB2_2;
	cvta.to.global.u64 	%rd4, %rd1;
	cvta.to.global.u64 	%rd5, %rd2;
	mul.wide.s32 	%rd6, %r2, 4;
	add.s64 	%rd7, %rd4, %rd6;
	ld.global.u32 	%r9, [%rd7];
	add.s64 	%rd8, %rd5, %rd6;
	ld.global.u32 	%r10, [%rd8];
	mul.lo.s32 	%r11, %r10, %r9;
	st.shared.u32 	[%r3], %r11;
$L__BB2_2:
	cvta.to.global.u64 	%rd9, %rd3;
	bar.sync 	0;
	ld.shared.u32 	%r12, [%r3];
	mul.wide.u32 	%rd10, %r1, 4;
	add.s64 	%rd11, %rd9, %rd10;
	st.global.u32 	[%rd11], %r12;
	ret;

}
	// .globl	_Z10mod_sharedPiS_S_i
.visible .entry _Z10mod_sharedPiS_S_i(
	.param .u64 .ptr .align 1 _Z10mod_sharedPiS_S_i_param_0,
	.param .u64 .ptr .align 1 _Z10mod_sharedPiS_S_i_param_1,
	.param .u64 .ptr .align 1 _Z10mod_sharedPiS_S_i_param_2,
	.param .u32 _Z10mod_sharedPiS_S_i_param_3
)
{
	.reg .pred 	%p<2>;
	.reg .b32 	%r<13>;
	.reg .b64 	%rd<12>;

	ld.param.u64 	%rd1, [_Z10mod_sharedPiS_S_i_param_0];
	ld.param.u64 	%rd2, [_Z10mod_sharedPiS_S_i_param_1];
	ld.param.u64 	%rd3, [_Z10mod_sharedPiS_S_i_param_2];
	ld.param.u32 	%r4, [_Z10mod_sharedPiS_S_i_param_3];
	mov.u32 	%r5, %ctaid.x;
	mov.u32 	%r6, %ntid.x;
	mov.u32 	%r1, %tid.x;
	mad.lo.s32 	%r2, %r5, %r6, %r1;
	setp.ge.s32 	%p1, %r2, %r4;
	shl.b32 	%r7, %r1, 2;
	mov.u32 	%r8, res;
	add.s32 	%r3, %r8, %r7;
	@%p1 bra 	$L__BB3_2;
	cvta.to.global.u64 	%rd4, %rd1;
	cvta.to.global.u64 	%rd5, %rd2;
	mul.wide.s32 	%rd6, %r2, 4;
	add.s64 	%rd7, %rd4, %rd6;
	ld.global.u32 	%r9, [%rd7];
	add.s64 	%rd8, %rd5, %rd6;
	ld.global.u32 	%r10, [%rd8];
	rem.s32 	%r11, %r9, %r10;
	st.shared.u32 	[%r3], %r11;
$L__BB3_2:
	cvta.to.global.u64 	%rd9, %rd3;
	bar.sync 	0;
	ld.shared.u32 	%r12, [%r3];
	mul.wide.u32 	%rd10, %r1, 4;
	add.s64 	%rd11, %rd9, %rd10;
	st.global.u32 	[%rd11], %r12;
	ret;

}
	// .globl	_Z9add_constPii
.visible .entry _Z9add_constPii(
	.param .u64 .ptr .align 1 _Z9add_constPii_param_0,
	.param .u32 _Z9add_constPii_param_1
)
{
	.reg .pred 	%p<2>;
	.reg .b32 	%r<9>;
	.reg .b64 	%rd<9>;

	ld.param.u64 	%rd1, [_Z9add_constPii_param_0];
	ld.param.u32 	%r2, [_Z9add_constPii_param_1];
	mov.u32 	%r3, %ctaid.x;
	mov.u32 	%r4, %ntid.x;
	mov.u32 	%r5, %tid.x;
	mad.lo.s32 	%r1, %r3, %r4, %r5;
	setp.ge.u32 	%p1, %r1, %r2;
	@%p1 bra 	$L__BB4_2;
	cvta.to.global.u64 	%rd2, %rd1;
	mul.wide.u32 	%rd3, %r1, 4;
	mov.u64 	%rd4, d_a_const;
	add.s64 	%rd5, %rd4, %rd3;
	ld.const.u32 	%r6, [%rd5];
	mov.u64 	%rd6, d_b_const;
	add.s64 	%rd7, %rd6, %rd3;
	ld.const.u32 	%r7, [%rd7];
	add.s32 	%r8, %r7, %r6;
	add.s64 	%rd8, %rd2, %rd3;
	st.global.u32 	[%rd8], %r8;
$L__BB4_2:
	ret;

}
	// .globl	_Z14subtract_constPii
.visible .entry _Z14subtract_constPii(
	.param .u64 .ptr .align 1 _Z14subtract_constPii_param_0,
	.param .u32 _Z14subtract_constPii_param_1
)
{
	.reg .pred 	%p<2>;
	.reg .b32 	%r<9>;
	.reg .b64 	%rd<9>;

	ld.param.u64 	%rd1, [_Z14subtract_constPii_param_0];
	ld.param.u32 	%r2, [_Z14subtract_constPii_param_1];
	mov.u32 	%r3, %ctaid.x;
	mov.u32 	%r4, %ntid.x;
	mov.u32 	%r5, %tid.x;
	mad.lo.s32 	%r1, %r3, %r4, %r5;
	setp.ge.u32 	%p1, %r1, %r2;
	@%p1 bra 	$L__BB5_2;
	cvta.to.global.u64 	%rd2, %rd1;
	mul.wide.u32 	%rd3, %r1, 4;
	mov.u64 	%rd4, d_a_const;
	add.s64 	%rd5, %rd4, %rd3;
	ld.const.u32 	%r6, [%rd5];
	mov.u64 	%rd6, d_b_const;
	add.s64 	%rd7, %rd6, %rd3;
	ld.const.u32 	%r7, [%rd7];
	sub.s32 	%r8, %r6, %r7;
	add.s64 	%rd8, %rd2, %rd3;
	st.global.u32 	[%rd8], %r8;
$L__BB5_2:
	ret;

}
	// .globl	_Z10mult_constPii
.visible .entry _Z10mult_constPii(
	.param .u64 .ptr .align 1 _Z10mult_constPii_param_0,
	.param .u32 _Z10mult_constPii_param_1
)
{
	.reg .pred 	%p<2>;
	.reg .b32 	%r<9>;
	.reg .b64 	%rd<9>;

	ld.param.u64 	%rd1, [_Z10mult_constPii_param_0];
	ld.param.u32 	%r2, [_Z10mult_constPii_param_1];
	mov.u32 	%r3, %ctaid.x;
	mov.u32 	%r4, %ntid.x;
	mov.u32 	%r5, %tid.x;
	mad.lo.s32 	%r1, %r3, %r4, %r5;
	setp.ge.u32 	%p1, %r1, %r2;
	@%p1 bra 	$L__BB6_2;
	cvta.to.global.u64 	%rd2, %rd1;
	mul.wide.u32 	%rd3, %r1, 4;
	mov.u64 	%rd4, d_a_const;
	add.s64 	%rd5, %rd4, %rd3;
	ld.const.u32 	%r6, [%rd5];
	mov.u64 	%rd6, d_b_const;
	add.s64 	%rd7, %rd6, %rd3;
	ld.const.u32 	%r7, [%rd7];
	mul.lo.s32 	%r8, %r7, %r6;
	add.s64 	%rd8, %rd2, %rd3;
	st.global.u32 	[%rd8], %r8;
$L__BB6_2:
	ret;

}
	// .globl	_Z9mod_constPii
.visible .entry _Z9mod_constPii(
	.param .u64 .ptr .align 1 _Z9mod_constPii_param_0,
	.param .u32 _Z9mod_constPii_param_1
)
{
	.reg .pred 	%p<2>;
	.reg .b32 	%r<9>;
	.reg .b64 	%rd<9>;

	ld.param.u64 	%rd1, [_Z9mod_constPii_param_0];
	ld.param.u32 	%r2, [_Z9mod_constPii_param_1];
	mov.u32 	%r3, %ctaid.x;
	mov.u32 	%r4, %ntid.x;
	mov.u32 	%r5, %tid.x;
	mad.lo.s32 	%r1, %r3, %r4, %r5;
	setp.ge.u32 	%p1, %r1, %r2;
	@%p1 bra 	$L__BB7_2;
	cvta.to.global.u64 	%rd2, %rd1;
	mul.wide.u32 	%rd3, %r1, 4;
	mov.u64 	%rd4, d_a_const;
	add.s64 	%rd5, %rd4, %rd3;
	ld.const.u32 	%r6, [%rd5];
	mov.u64 	%rd6, d_b_const;
	add.s64 	%rd7, %rd6, %rd3;
	ld.const.u32 	%r7, [%rd7];
	rem.s32 	%r8, %r6, %r7;
	add.s64 	%rd8, %rd2, %rd3;
	st.global.u32 	[%rd8], %r8;
$L__BB7_2:
	ret;

}


// ===== COMPILED SASS (sm_100) =====

	.target	sm_100

	.elftype	@"ET_EXEC"


//--------------------- .note.nv.tkinfo           --------------------------
	.section	.note.nv.tkinfo,"",@"SHT_NOTE"
	.sectionflags	@"SHF_NOTE_NV_TKINFO"
	.tkinfo
        /*0018*/ 	.word	0x00000002
        /*0030*/ 	.string	""
        /*0030*/ 	.string	"ptxas"
        /*0030*/ 	.string	"Cuda compilation tools, release 13.0, V13.0.88"
        /*0030*/ 	.string	"Build cuda_13.0.r13.0/compiler.36424714_0"
        /*0030*/ 	.string	"-arch sm_100 -m 64 "



//--------------------- .note.nv.cuinfo           --------------------------
	.section	.note.nv.cuinfo,"",@"SHT_NOTE"
	.sectionflags	@"SHF_NOTE_NV_CUINFO"
        /*0018*/ 	.short	0x0002
        /*001a*/ 	.short	0x0064
        /*001c*/ 	.short	0x0082
	.zero		2


//--------------------- .nv.info                  --------------------------
	.section	.nv.info,"",@"SHT_CUDA_INFO"
	.align	4


	//----- nvinfo : EIATTR_REGCOUNT
	.align		4
        /*0000*/ 	.byte	0x04, 0x2f
        /*0002*/ 	.short	(.L_3 - .L_2)
	.align		4
.L_2:
        /*0004*/ 	.word	index@(_Z10add_sharedPiS_S_i)
        /*0008*/ 	.word	0x0000000e


	//----- nvinfo : EIATTR_FRAME_SIZE
	.align		4
.L_3:
        /*000c*/ 	.byte	0x04, 0x11
        /*000e*/ 	.short	(.L_5 - .L_4)
	.align		4
.L_4:
        /*0010*/ 	.word	index@(_Z10add_sharedPiS_S_i)
        /*0014*/ 	.word	0x00000000


	//----- nvinfo : EIATTR_REGCOUNT
	.align		4
.L_5:
        /*0018*/ 	.byte	0x04, 0x2f
        /*001a*/ 	.short	(.L_7 - .L_6)
	.align		4
.L_6:
        /*001c*/ 	.word	index@(_Z15subtract_sharedPiS_S_i)
        /*0020*/ 	.word	0x0000000e


	//----- nvinfo : EIATTR_FRAME_SIZE
	.align		4
.L_7:
        /*0024*/ 	.byte	0x04, 0x11
        /*0026*/ 	.short	(.L_9 - .L_8)
	.align		4
.L_8:
        /*0028*/ 	.word	index@(_Z15subtract_sharedPiS_S_i)
        /*002c*/ 	.word	0x00000000


	//----- nvinfo : EIATTR_REGCOUNT
	.align		4
.L_9:
        /*0030*/ 	.byte	0x04, 0x2f
        /*0032*/ 	.short	(.L_11 - .L_10)
	.align		4
.L_10:
        /*0034*/ 	.word	index@(_Z11mult_sharedPiS_S_i)
        /*0038*/ 	.word	0x0000000e


	//----- nvinfo : EIATTR_FRAME_SIZE
	.align		4
.L_11:
        /*003c*/ 	.byte	0x04, 0x11
        /*003e*/ 	.short	(.L_13 - .L_12)
	.align		4
.L_12:
        /*0040*/ 	.word	index@(_Z11mult_sharedPiS_S_i)
        /*0044*/ 	.word	0x00000000


	//----- nvinfo : EIATTR_REGCOUNT
	.align		4
.L_13:
        /*0048*/ 	.byte	0x04, 0x2f
        /*004a*/ 	.short	(.L_15 - .L_14)
	.align		4
.L_14:
        /*004c*/ 	.word	index@(_Z10mod_sharedPiS_S_i)
        /*0050*/ 	.word	0x0000000f


	//----- nvinfo : EIATTR_FRAME_SIZE
	.align		4
.L_15:
        /*0054*/ 	.byte	0x04, 0x11
        /*0056*/ 	.short	(.L_17 - .L_16)
	.align		4
.L_16:
        /*0058*/ 	.word	index@(_Z10mod_sharedPiS_S_i)
        /*005c*/ 	.word	0x00000000


	//----- nvinfo : EIATTR_REGCOUNT
	.align		4
.L_17:
        /*0060*/ 	.byte	0x04, 0x2f
        /*0062*/ 	.short	(.L_19 - .L_18)
	.align		4
.L_18:
        /*0064*/ 	.word	index@(_Z9add_constPii)
        /*0068*/ 	.word	0x00000008


	//----- nvinfo : EIATTR_FRAME_SIZE
	.align		4
.L_19:
        /*006c*/ 	.byte	0x04, 0x11
        /*006e*/ 	.short	(.L_21 - .L_20)
	.align		4
.L_20:
        /*0070*/ 	.word	index@(_Z9add_constPii)
        /*0074*/ 	.word	0x00000000


	//----- nvinfo : EIATTR_REGCOUNT
	.align		4
.L_21:
        /*0078*/ 	.byte	0x04, 0x2f
        /*007a*/ 	.short	(.L_23 - .L_22)
	.align		4
.L_22:
        /*007c*/ 	.word	index@(_Z14subtract_constPii)
        /*0080*/ 	.word	0x00000008


	//----- nvinfo : EIATTR_FRAME_SIZE
	.align		4
.L_23:
        /*0084*/ 	.byte	0x04, 0x11
        /*0086*/ 	.short	(.L_25 - .L_24)
	.align		4
.L_24:
        /*0088*/ 	.word	index@(_Z14subtract_constPii)
        /*008c*/ 	.word	0x00000000


	//----- nvinfo : EIATTR_REGCOUNT
	.align		4
.L_25:
        /*0090*/ 	.byte	0x04, 0x2f
        /*0092*/ 	.short	(.L_27 - .L_26)
	.align		4
.L_26:
        /*0094*/ 	.word	index@(_Z10mult_constPii)
        /*0098*/ 	.word	0x00000008


	//----- nvinfo : EIATTR_FRAME_SIZE
	.align		4
.L_27:
        /*009c*/ 	.byte	0x04, 0x11
        /*009e*/ 	.short	(.L_29 - .L_28)
	.align		4
.L_28:
        /*00a0*/ 	.word	index@(_Z10mult_constPii)
        /*00a4*/ 	.word	0x00000000


	//----- nvinfo : EIATTR_REGCOUNT
	.align		4
.L_29:
        /*00a8*/ 	.byte	0x04, 0x2f
        /*00aa*/ 	.short	(.L_31 - .L_30)
	.align		4
.L_30:
        /*00ac*/ 	.word	index@(_Z9mod_constPii)
        /*00b0*/ 	.word	0x0000000f


	//----- nvinfo : EIATTR_FRAME_SIZE
	.align		4
.L_31:
        /*00b4*/ 	.byte	0x04, 0x11
        /*00b6*/ 	.short	(.L_33 - .L_32)
	.align		4
.L_32:
        /*00b8*/ 	.word	index@(_Z9mod_constPii)
        /*00bc*/ 	.word	0x00000000


	//----- nvinfo : EIATTR_MIN_STACK_SIZE
	.align		4
.L_33:
        /*00c0*/ 	.byte	0x04, 0x12
        /*00c2*/ 	.short	(.L_35 - .L_34)
	.align		4
.L_34:
        /*00c4*/ 	.word	index@(_Z9mod_constPii)
        /*00c8*/ 	.word	0x00000000


	//----- nvinfo : EIATTR_MIN_STACK_SIZE
	.align		4
.L_35:
        /*00cc*/ 	.byte	0x04, 0x12
        /*00ce*/ 	.short	(.L_37 - .L_36)
	.align		4
.L_36:
        /*00d0*/ 	.word	index@(_Z10mult_constPii)
        /*00d4*/ 	.word	0x00000000


	//----- nvinfo : EIATTR_MIN_STACK_SIZE
	.align		4
.L_37:
        /*00d8*/ 	.byte	0x04, 0x12
        /*00da*/ 	.short	(.L_39 - .L_38)
	.align		4
.L_38:
        /*00dc*/ 	.word	index@(_Z14subtract_constPii)
        /*00e0*/ 	.word	0x00000000


	//----- nvinfo : EIATTR_MIN_STACK_SIZE
	.align		4
.L_39:
        /*00e4*/ 	.byte	0x04, 0x12
        /*00e6*/ 	.short	(.L_41 - .L_40)
	.align		4
.L_40:
        /*00e8*/ 	.word	index@(_Z9add_constPii)
        /*00ec*/ 	.word	0x00000000


	//----- nvinfo : EIATTR_MIN_STACK_SIZE
	.align		4
.L_41:
        /*00f0*/ 	.byte	0x04, 0x12
        /*00f2*/ 	.short	(.L_43 - .L_42)
	.align		4
.L_42:
        /*00f4*/ 	.word	index@(_Z10mod_sharedPiS_S_i)
        /*00f8*/ 	.word	0x00000000


	//----- nvinfo : EIATTR_MIN_STACK_SIZE
	.align		4
.L_43:
        /*00fc*/ 	.byte	0x04, 0x12
        /*00fe*/ 	.short	(.L_45 - .L_44)
	.align		4
.L_44:
        /*0100*/ 	.word	index@(_Z11mult_sharedPiS_S_i)
        /*0104*/ 	.word	0x00000000


	//----- nvinfo : EIATTR_MIN_STACK_SIZE
	.align		4
.L_45:
        /*0108*/ 	.byte	0x04, 0x12
        /*010a*/ 	.short	(.L_47 - .L_46)
	.align		4
.L_46:
        /*010c*/ 	.word	index@(_Z15subtract_sharedPiS_S_i)
        /*0110*/ 	.word	0x00000000


	//----- nvinfo : EIATTR_MIN_STACK_SIZE
	.align		4
.L_47:
        /*0114*/ 	.byte	0x04, 0x12
        /*0116*/ 	.short	(.L_49 - .L_48)
	.align		4
.L_48:
        /*0118*/ 	.word	index@(_Z10add_sharedPiS_S_i)
        /*011c*/ 	.word	0x00000000
.L_49:


//--------------------- .nv.compat                --------------------------
	.section	.nv.compat,"",@"SHT_CUDA_COMPAT_INFO"
	.align	4
        /*0000*/ 	.byte	0x02, 0x09, 0x00, 0x00, 0x02, 0x02, 0x01, 0x00, 0x02, 0x05, 0x05, 0x00, 0x03, 0x07, 0x01, 0x01
        /*0010*/ 	.byte	0x02, 0x03, 0x00, 0x00, 0x02, 0x06, 0x01, 0x00, 0x04, 0x0b, 0x08, 0x00, 0x09, 0x00, 0x00, 0x00
        /*0020*/ 	.byte	0x00, 0x00, 0x00, 0x00


//--------------------- .nv.info._Z9mod_constPii  --------------------------
	.section	.nv.info._Z9mod_constPii,"",@"SHT_CUDA_INFO"
	.sectionflags	@""
	.align	4


	//----- nvinfo : EIATTR_CUDA_API_VERSION
	.align		4
        /*0000*/ 	.byte	0x04, 0x37
        /*0002*/ 	.short	(.L_51 - .L_50)
.L_50:
        /*0004*/ 	.word	0x00000082


	//----- nvinfo : EIATTR_KPARAM_INFO
	.align		4
.L_51:
        /*0008*/ 	.byte	0x04, 0x17
        /*000a*/ 	.short	(.L_53 - .L_52)
.L_52:
        /*000c*/ 	.word	0x00000000
        /*0010*/ 	.short	0x0001
        /*0012*/ 	.short	0x0008
        /*0014*/ 	.byte	0x00, 0xf0, 0x11, 0x00


	//----- nvinfo : EIATTR_KPARAM_INFO
	.align		4
.L_53:
        /*0018*/ 	.byte	0x04, 0x17
        /*001a*/ 	.short	(.L_55 - .L_54)
.L_54:
        /*001c*/ 	.word	0x00000000
        /*0020*/ 	.short	0x0000
        /*0022*/ 	.short	0x0000
        /*0024*/ 	.byte	0x00, 0xf5, 0x21, 0x00


	//----- nvinfo : EIATTR_SPARSE_MMA_MASK
	.align		4
.L_55:
        /*0028*/ 	.byte	0x03, 0x50
        /*002a*/ 	.short	0x0000


	//----- nvinfo : EIATTR_MAXREG_COUNT
	.align		4
        /*002c*/ 	.byte	0x03, 0x1b
        /*002e*/ 	.short	0x00ff


	//----- nvinfo : EIATTR_MERCURY_ISA_VERSION
	.align		4
        /*0030*/ 	.byte	0x03, 0x5f
        /*0032*/ 	.short	0x0101


	//----- nvinfo : EIATTR_VRC_CTA_INIT_COUNT
	.align		4
        /*0034*/ 	.byte	0x02, 0x4a
	.zero		1
	.zero		1


	//----- nvinfo : EIATTR_EXIT_INSTR_OFFSETS
	.align		4
        /*0038*/ 	.byte	0x04, 0x1c
        /*003a*/ 	.short	(.L_57 - .L_56)


	//   ....[0]....
.L_56:
        /*003c*/ 	.word	0x00000070


	//   ....[1]....
        /*0040*/ 	.word	0x00000270


	//----- nvinfo : EIATTR_CBANK_PARAM_SIZE
	.align		4
.L_57:
        /*0044*/ 	.byte	0x03, 0x19
        /*0046*/ 	.short	0x000c


	//----- nvinfo : EIATTR_PARAM_CBANK
	.align		4
        /*0048*/ 	.byte	0x04, 0x0a
        /*004a*/ 	.short	(.L_59 - .L_58)
	.align		4
.L_58:
        /*004c*/ 	.word	index@(.nv.constant0._Z9mod_constPii)
        /*0050*/ 	.short	0x0380
        /*0052*/ 	.short	0x000c


	//----- nvinfo : EIATTR_SW_WAR
	.align		4
.L_59:
        /*0054*/ 	.byte	0x04, 0x36
        /*0056*/ 	.short	(.L_61 - .L_60)
.L_60:
        /*0058*/ 	.word	0x00000008
.L_61:


//--------------------- .nv.info._Z10mult_constPii --------------------------
	.section	.nv.info._Z10mult_constPii,"",@"SHT_CUDA_INFO"
	.sectionflags	@""
	.align	4


	//----- nvinfo : EIATTR_CUDA_API_VERSION
	.align		4
        /*0000*/ 	.byte	0x04, 0x37
        /*0002*/ 	.short	(.L_63 - .L_62)
.L_62:
        /*0004*/ 	.word	0x00000082


	//----- nvinfo : EIATTR_KPARAM_INFO
	.align		4
.L_63:
        /*0008*/ 	.byte	0x04, 0x17
        /*000a*/ 	.short	(.L_65 - .L_64)
.L_64:
        /*000c*/ 	.word	0x00000000
        /*0010*/ 	.short	0x0001
        /*0012*/ 	.short	0x0008
        /*0014*/ 	.byte	0x00, 0xf0, 0x11, 0x00


	//----- nvinfo : EIATTR_KPARAM_INFO
	.align		4
.L_65:
        /*0018*/ 	.byte	0x04, 0x17
        /*001a*/ 	.short	(.L_67 - .L_66)
.L_66:
        /*001c*/ 	.word	0x00000000
        /*0020*/ 	.short	0x0000
        /*0022*/ 	.short	0x0000
        /*0024*/ 	.byte	0x00, 0xf5, 0x21, 0x00


	//----- nvinfo : EIATTR_SPARSE_MMA_MASK
	.align		4
.L_67:
        /*0028*/ 	.byte	0x03, 0x50
        /*002a*/ 	.short	0x0000


	//----- nvinfo : EIATTR_MAXREG_COUNT
	.align		4
        /*002c*/ 	.byte	0x03, 0x1b
        /*002e*/ 	.short	0x00ff


	//----- nvinfo : EIATTR_MERCURY_ISA_VERSION
	.align		4
        /*0030*/ 	.byte	0x03, 0x5f
        /*0032*/ 	.short	0x0101


	//----- nvinfo : EIATTR_VRC_CTA_INIT_COUNT
	.align		4
        /*0034*/ 	.byte	0x02, 0x4a
	.zero		1
	.zero		1


	//----- nvinfo : EIATTR_EXIT_INSTR_OFFSETS
	.align		4
        /*0038*/ 	.byte	0x04, 0x1c
        /*003a*/ 	.short	(.L_69 - .L_68)


	//   ....[0]....
.L_68:
        /*003c*/ 	.word	0x00000070


	//   ....[1]....
        /*0040*/ 	.word	0x00000120


	//----- nvinfo : EIATTR_CBANK_PARAM_SIZE
	.align		4
.L_69:
        /*0044*/ 	.byte	0x03, 0x19
        /*0046*/ 	.short	0x000c


	//----- nvinfo : EIATTR_PARAM_CBANK
	.align		4
        /*0048*/ 	.byte	0x04, 0x0a
        /*004a*/ 	.short	(.L_71 - .L_70)
	.align		4
.L_70:
        /*004c*/ 	.word	index@(.nv.constant0._Z10mult_constPii)
        /*0050*/ 	.short	0x0380
        /*0052*/ 	.short	0x000c


	//----- nvinfo : EIATTR_SW_WAR
	.align		4
.L_71:
        /*0054*/ 	.byte	0x04, 0x36
        /*0056*/ 	.short	(.L_73 - .L_72)
.L_72:
        /*0058*/ 	.word	0x00000008
.L_73:


//--------------------- .nv.info._Z14subtract_constPii --------------------------
	.section	.nv.info._Z14subtract_constPii,"",@"SHT_CUDA_INFO"
	.sectionflags	@""
	.align	4


	//----- nvinfo : EIATTR_CUDA_API_VERSION
	.align		4
        /*0000*/ 	.byte	0x04, 0x37
        /*0002*/ 	.short	(.L_75 - .L_74)
.L_74:
        /*0004*/ 	.word	0x00000082


	//----- nvinfo : EIATTR_KPARAM_INFO
	.align		4
.L_75:
        /*0008*/ 	.byte	0x04, 0x17
        /*000a*/ 	.short	(.L_77 - .L_76)
.L_76:
        /*000c*/ 	.word	0x00000000
        /*0010*/ 	.short	0x0001
        /*0012*/ 	.short	0x0008
        /*0014*/ 	.byte	0x00, 0xf0, 0x11, 0x00


	//----- nvinfo : EIATTR_KPARAM_INFO
	.align		4
.L_77:
        /*0018*/ 	.byte	0x04, 0x17
        /*001a*/ 	.short	(.L_79 - .L_78)
.L_78:
        /*001c*/ 	.word	0x00000000
        /*0020*/ 	.short	0x0000
        /*0022*/ 	.short	0x0000
        /*0024*/ 	.byte	0x00, 0xf5, 0x21, 0x00


	//----- nvinfo : EIATTR_SPARSE_MMA_MASK
	.align		4
.L_79:
        /*0028*/ 	.byte	0x03, 0x50
        /*002a*/ 	.short	0x0000


	//----- nvinfo : EIATTR_MAXREG_COUNT
	.align		4
        /*002c*/ 	.byte	0x03, 0x1b
        /*002e*/ 	.short	0x00ff


	//----- nvinfo : EIATTR_MERCURY_ISA_VERSION
	.align		4
        /*0030*/ 	.byte	0x03, 0x5f
        /*0032*/ 	.short	0x0101


	//----- nvinfo : EIATTR_VRC_CTA_INIT_COUNT
	.align		4
        /*0034*/ 	.byte	0x02, 0x4a
	.zero		1
	.zero		1


	//----- nvinfo : EIATTR_EXIT_INSTR_OFFSETS
	.align		4
        /*0038*/ 	.byte	0x04, 0x1c
        /*003a*/ 	.short	(.L_81 - .L_80)


	//   ....[0]....
.L_80:
        /*003c*/ 	.word	0x00000070


	//   ....[1]....
        /*0040*/ 	.word	0x00000120


	//----- nvinfo : EIATTR_CBANK_PARAM_SIZE
	.align		4
.L_81:
        /*0044*/ 	.byte	0x03, 0x19
        /*0046*/ 	.short	0x000c


	//----- nvinfo : EIATTR_PARAM_CBANK
	.align		4
        /*0048*/ 	.byte	0x04, 0x0a
        /*004a*/ 	.short	(.L_83 - .L_82)
	.align		4
.L_82:
        /*004c*/ 	.word	index@(.nv.constant0._Z14subtract_constPii)
        /*0050*/ 	.short	0x0380
        /*0052*/ 	.short	0x000c


	//----- nvinfo : EIATTR_SW_WAR
	.align		4
.L_83:
        /*0054*/ 	.byte	0x04, 0x36
        /*0056*/ 	.short	(.L_85 - .L_84)
.L_84:
        /*0058*/ 	.word	0x00000008
.L_85:


//--------------------- .nv.info._Z9add_constPii  --------------------------
	.section	.nv.info._Z9add_constPii,"",@"SHT_CUDA_INFO"
	.sectionflags	@""
	.align	4


	//----- nvinfo : EIATTR_CUDA_API_VERSION
	.align		4
        /*0000*/ 	.byte	0x04, 0x37
        /*0002*/ 	.short	(.L_87 - .L_86)
.L_86:
        /*0004*/ 	.word	0x00000082


	//----- nvinfo : EIATTR_KPARAM_INFO
	.align		4
.L_87:
        /*0008*/ 	.byte	0x04, 0x17
        /*000a*/ 	.short	(.L_89 - .L_88)
.L_88:
        /*000c*/ 	.word	0x00000000
        /*0010*/ 	.short	0x0001
        /*0012*/ 	.short	0x0008
        /*0014*/ 	.byte	0x00, 0xf0, 0x11, 0x00


	//----- nvinfo : EIATTR_KPARAM_INFO
	.align		4
.L_89:
        /*0018*/ 	.byte	0x04, 0x17
        /*001a*/ 	.short	(.L_91 - .L_90)
.L_90:
        /*001c*/ 	.word	0x00000000
        /*0020*/ 	.short	0x0000
        /*0022*/ 	.short	0x0000
        /*0024*/ 	.byte	0x00, 0xf5, 0x21, 0x00


	//----- nvinfo : EIATTR_SPARSE_MMA_MASK
	.align		4
.L_91:
        /*0028*/ 	.byte	0x03, 0x50
        /*002a*/ 	.short	0x0000


	//----- nvinfo : EIATTR_MAXREG_COUNT
	.align		4
        /*002c*/ 	.byte	0x03, 0x1b
        /*002e*/ 	.short	0x00ff


	//----- nvinfo : EIATTR_MERCURY_ISA_VERSION
	.align		4
        /*0030*/ 	.byte	0x03, 0x5f
        /*0032*/ 	.short	0x0101


	//----- nvinfo : EIATTR_VRC_CTA_INIT_COUNT
	.align		4
        /*0034*/ 	.byte	0x02, 0x4a
	.zero		1
	.zero		1


	//----- nvinfo : EIATTR_EXIT_INSTR_OFFSETS
	.align		4
        /*0038*/ 	.byte	0x04, 0x1c
        /*003a*/ 	.short	(.L_93 - .L_92)


	//   ....[0]....
.L_92:
        /*003c*/ 	.word	0x00000070


	//   ....[1]....
        /*0040*/ 	.word	0x00000120


	//----- nvinfo : EIATTR_CBANK_PARAM_SIZE
	.align		4
.L_93:
        /*0044*/ 	.byte	0x03, 0x19
        /*0046*/ 	.short	0x000c


	//----- nvinfo : EIATTR_PARAM_CBANK
	.align		4
        /*0048*/ 	.byte	0x04, 0x0a
        /*004a*/ 	.short	(.L_95 - .L_94)
	.align		4
.L_94:
        /*004c*/ 	.word	index@(.nv.constant0._Z9add_constPii)
        /*0050*/ 	.short	0x0380
        /*0052*/ 	.short	0x000c


	//----- nvinfo : EIATTR_SW_WAR
	.align		4
.L_95:
        /*0054*/ 	.byte	0x04, 0x36
        /*0056*/ 	.short	(.L_97 - .L_96)
.L_96:
        /*0058*/ 	.word	0x00000008
.L_97:


//--------------------- .nv.info._Z10mod_sharedPiS_S_i --------------------------
	.section	.nv.info._Z10mod_sharedPiS_S_i,"",@"SHT_CUDA_INFO"
	.sectionflags	@""
	.align	4


	//----- nvinfo : EIATTR_CUDA_API_VERSION
	.align		4
        /*0000*/ 	.byte	0x04, 0x37
        /*0002*/ 	.short	(.L_99 - .L_98)
.L_98:
        /*0004*/ 	.word	0x00000082


	//----- nvinfo : EIATTR_KPARAM_INFO
	.align		4
.L_99:
        /*0008*/ 	.byte	0x04, 0x17
        /*000a*/ 	.short	(.L_101 - .L_100)
.L_100:
        /*000c*/ 	.word	0x00000000
        /*0010*/ 	.short	0x0003
        /*0012*/ 	.short	0x0018
        /*0014*/ 	.byte	0x00, 0xf0, 0x11, 0x00


	//----- nvinfo : EIATTR_KPARAM_INFO
	.align		4
.L_101:
        /*0018*/ 	.byte	0x04, 0x17
        /*001a*/ 	.short	(.L_103 - .L_102)
.L_102:
        /*001c*/ 	.word	0x00000000
        /*0020*/ 	.short	0x0002
        /*0022*/ 	.short	0x0010
        /*0024*/ 	.byte	0x00, 0xf5, 0x21, 0x00


	//----- nvinfo : EIATTR_KPARAM_INFO
	.align		4
.L_103:
        /*0028*/ 	.byte	0x04, 0x17
        /*002a*/ 	.short	(.L_105 - .L_104)
.L_104:
        /*002c*/ 	.word	0x00000000
        /*0030*/ 	.short	0x0001
        /*0032*/ 	.short	0x0008
        /*0034*/ 	.byte	0x00, 0xf5, 0x21, 0x00


	//----- nvinfo : EIATTR_KPARAM_INFO
	.align		4
.L_105:
        /*0038*/ 	.byte	0x04, 0x17
        /*003a*/ 	.short	(.L_107 - .L_106)
.L_106:
        /*003c*/ 	.word	0x00000000
        /*0040*/ 	.short	0x0000
        /*0042*/ 	.short	0x0000
        /*0044*/ 	.byte	0x00, 0xf5, 0x21, 0x00


	//----- nvinfo : EIATTR_SPARSE_MMA_MASK
	.align		4
.L_107:
        /*0048*/ 	.byte	0x03, 0x50
        /*004a*/ 	.short	0x0000


	//----- nvinfo : EIATTR_MAXREG_COUNT
	.align		4
        /*004c*/ 	.byte	0x03, 0x1b
        /*004e*/ 	.short	0x00ff


	//----- nvinfo : EIATTR_NUM_BARRIERS
	.align		4
        /*0050*/ 	.byte	0x02, 0x4c
        /*0052*/ 	.byte	0x01
	.zero		1


	//----- nvinfo : EIATTR_MERCURY_ISA_VERSION
	.align		4
        /*0054*/ 	.byte	0x03, 0x5f
        /*0056*/ 	.short	0x0101


	//----- nvinfo : EIATTR_VRC_CTA_INIT_COUNT
	.align		4
        /*0058*/ 	.byte	0x02, 0x4a
	.zero		1
	.zero		1


	//----- nvinfo : EIATTR_EXIT_INSTR_OFFSETS
	.align		4
        /*005c*/ 	.byte	0x04, 0x1c
        /*005e*/ 	.short	(.L_109 - .L_108)


	//   ....[0]....
.L_108:
        /*0060*/ 	.word	0x00000310


	//----- nvinfo : EIATTR_CRS_STACK_SIZE
	.align		4
.L_109:
        /*0064*/ 	.byte	0x04, 0x1e
        /*0066*/ 	.short	(.L_111 - .L_110)
.L_110:
        /*0068*/ 	.word	0x00000000


	//----- nvinfo : EIATTR_CBANK_PARAM_SIZE
	.align		4
.L_111:
        /*006c*/ 	.byte	0x03, 0x19
        /*006e*/ 	.short	0x001c


	//----- nvinfo : EIATTR_PARAM_CBANK
	.align		4
        /*0070*/ 	.byte	0x04, 0x0a
        /*0072*/ 	.short	(.L_113 - .L_112)
	.align		4
.L_112:
        /*0074*/ 	.word	index@(.nv.constant0._Z10mod_sharedPiS_S_i)
        /*0078*/ 	.short	0x0380
        /*007a*/ 	.short	0x001c


	//----- nvinfo : EIATTR_SW_WAR
	.align		4
.L_113:
        /*007c*/ 	.byte	0x04, 0x36
        /*007e*/ 	.short	(.L_115 - .L_114)
.L_114:
        /*0080*/ 	.word	0x00000008
.L_115:


//--------------------- .nv.info._Z11mult_sharedPiS_S_i --------------------------
	.section	.nv.info._Z11mult_sharedPiS_S_i,"",@"SHT_CUDA_INFO"
	.sectionflags	@""
	.align	4


	//----- nvinfo : EIATTR_CUDA_API_VERSION
	.align		4
        /*0000*/ 	.byte	0x04, 0x37
        /*0002*/ 	.short	(.L_117 - .L_116)
.L_116:
        /*0004*/ 	.word	0x00000082


	//----- nvinfo : EIATTR_KPARAM_INFO
	.align		4
.L_117:
        /*0008*/ 	.byte	0x04, 0x17
        /*000a*/ 	.short	(.L_119 - .L_118)
.L_118:
        /*000c*/ 	.word	0x00000000
        /*0010*/ 	.short	0x0003
        /*0012*/ 	.short	0x0018
        /*0014*/ 	.byte	0x00, 0xf0, 0x11, 0x00


	//----- nvinfo : EIATTR_KPARAM_INFO
	.align		4
.L_119:
        /*0018*/ 	.byte	0x04, 0x17
        /*001a*/ 	.short	(.L_121 - .L_120)
.L_120:
        /*001c*/ 	.word	0x00000000
        /*0020*/ 	.short	0x0002
        /*0022*/ 	.short	0x0010
        /*0024*/ 	.byte	0x00, 0xf5, 0x21, 0x00


	//----- nvinfo : EIATTR_KPARAM_INFO
	.align		4
.L_121:
        /*0028*/ 	.byte	0x04, 0x17
        /*002a*/ 	.short	(.L_123 - .L_122)
.L_122:
        /*002c*/ 	.word	0x00000000
        /*0030*/ 	.short	0x0001
        /*0032*/ 	.short	0x0008
        /*0034*/ 	.byte	0x00, 0xf5, 0x21, 0x00


	//----- nvinfo : EIATTR_KPARAM_INFO
	.align		4
.L_123:
        /*0038*/ 	.byte	0x04, 0x17
        /*003a*/ 	.short	(.L_125 - .L_124)
.L_124:
        /*003c*/ 	.word	0x00000000
        /*0040*/ 	.short	0x0000
        /*0042*/ 	.short	0x0000
        /*0044*/ 	.byte	0x00, 0xf5, 0x21, 0x00


	//----- nvinfo : EIATTR_SPARSE_MMA_MASK
	.align		4
.L_125:
        /*0048*/ 	.byte	0x03, 0x50
        /*004a*/ 	.short	0x0000


	//----- nvinfo : EIATTR_MAXREG_COUNT
	.align		4
        /*004c*/ 	.byte	0x03, 0x1b
        /*004e*/ 	.short	0x00ff


	//----- nvinfo : EIATTR_NUM_BARRIERS
	.align		4
        /*0050*/ 	.byte	0x02, 0x4c
        /*0052*/ 	.byte	0x01
	.zero		1


	//----- nvinfo : EIATTR_MERCURY_ISA_VERSION
	.align		4
        /*0054*/ 	.byte	0x03, 0x5f
        /*0056*/ 	.short	0x0101


	//----- nvinfo : EIATTR_VRC_CTA_INIT_COUNT
	.align		4
        /*0058*/ 	.byte	0x02, 0x4a
	.zero		1
	.zero		1


	//----- nvinfo : EIATTR_EXIT_INSTR_OFFSETS
	.align		4
        /*005c*/ 	.byte	0x04, 0x1c
        /*005e*/ 	.short	(.L_127 - .L_126)


	//   ....[0]....
.L_126:
        /*0060*/ 	.word	0x00000190


	//----- nvinfo : EIATTR_CBANK_PARAM_SIZE
	.align		4
.L_127:
        /*0064*/ 	.byte	0x03, 0x19
        /*0066*/ 	.short	0x001c


	//----- nvinfo : EIATTR_PARAM_CBANK
	.align		4
        /*0068*/ 	.byte	0x04, 0x0a
        /*006a*/ 	.short	(.L_129 - .L_128)
	.align		4
.L_128:
        /*006c*/ 	.word	index@(.nv.constant0._Z11mult_sharedPiS_S_i)
        /*0070*/ 	.short	0x0380
        /*0072*/ 	.short	0x001c


	//----- nvinfo : EIATTR_SW_WAR
	.align		4
.L_129:
        /*0074*/ 	.byte	0x04, 0x36
        /*0076*/ 	.short	(.L_131 - .L_130)
.L_130:
        /*0078*/ 	.word	0x00000008
.L_131:


//--------------------- .nv.info._Z15subtract_sharedPiS_S_i --------------------------
	.section	.nv.info._Z15subtract_sharedPiS_S_i,"",@"SHT_CUDA_INFO"
	.sectionflags	@""
	.align	4


	//----- nvinfo : EIATTR_CUDA_API_VERSION
	.align		4
        /*0000*/ 	.byte	0x04, 0x37
        /*0002*/ 	.short	(.L_133 - .L_132)
.L_132:
        /*0004*/ 	.word	0x00000082


	//----- nvinfo : EIATTR_KPARAM_INFO
	.align		4
.L_133:
        /*0008*/ 	.byte	0x04, 0x17
        /*000a*/ 	.short	(.L_135 - .L_134)
.L_134:
        /*000c*/ 	.word	0x00000000
        /*0010*/ 	.short	0x0003
        /*0012*/ 	.short	0x0018
        /*0014*/ 	.byte	0x00, 0xf0, 0x11, 0x00


	//----- nvinfo : EIATTR_KPARAM_INFO
	.align		4
.L_135:
        /*0018*/ 	.byte	0x04, 0x17
        /*001a*/ 	.short	(.L_137 - .L_136)
.L_136:
        /*001c*/ 	.word	0x00000000
        /*0020*/ 	.short	0x0002
        /*0022*/ 	.short	0x0010
        /*0024*/ 	.byte	0x00, 0xf5, 0x21, 0x00


	//----- nvinfo : EIATTR_KPARAM_INFO
	.align		4
.L_137:
        /*0028*/ 	.byte	0x04, 0x17
        /*002a*/ 	.short	(.L_139 - .L_138)
.L_138:
        /*002c*/ 	.word	0x00000000
        /*0030*/ 	.short	0x0001
        /*0032*/ 	.short	0x0008
        /*0034*/ 	.byte	0x00, 0xf5, 0x21, 0x00


	//----- nvinfo : EIATTR_KPARAM_INFO
	.align		4
.L_139:
        /*0038*/ 	.byte	0x04, 0x17
        /*003a*/ 	.short	(.L_141 - .L_140)
.L_140:
        /*003c*/ 	.word	0x00000000
        /*0040*/ 	.short	0x0000
        /*0042*/ 	.short	0x0000
        /*0044*/ 	.byte	0x00, 0xf5, 0x21, 0x00


	//----- nvinfo : EIATTR_SPARSE_MMA_MASK
	.align		4
.L_141:
        /*0048*/ 	.byte	0x03, 0x50
        /*004a*/ 	.short	0x0000


	//----- nvinfo : EIATTR_MAXREG_COUNT
	.align		4
        /*004c*/ 	.byte	0x03, 0x1b
        /*004e*/ 	.short	0x00ff


	//----- nvinfo : EIATTR_NUM_BARRIERS
	.align		4
        /*0050*/ 	.byte	0x02, 0x4c
        /*0052*/ 	.byte	0x01
	.zero		1


	//----- nvinfo : EIATTR_MERCURY_ISA_VERSION
	.align		4
        /*0054*/ 	.byte	0x03, 0x5f
        /*0056*/ 	.short	0x0101


	//----- nvinfo : EIATTR_VRC_CTA_INIT_COUNT
	.align		4
        /*0058*/ 	.byte	0x02, 0x4a
	.zero		1
	.zero		1


	//----- nvinfo : EIATTR_EXIT_INSTR_OFFSETS
	.align		4
        /*005c*/ 	.byte	0x04, 0x1c
        /*005e*/ 	.short	(.L_143 - .L_142)


	//   ....[0]....
.L_142:
        /*0060*/ 	.word	0x00000190


	//----- nvinfo : EIATTR_CBANK_PARAM_SIZE
	.align		4
.L_143:
        /*0064*/ 	.byte	0x03, 0x19
        /*0066*/ 	.short	0x001c


	//----- nvinfo : EIATTR_PARAM_CBANK
	.align		4
        /*0068*/ 	.byte	0x04, 0x0a
        /*006a*/ 	.short	(.L_145 - .L_144)
	.align		4
.L_144:
        /*006c*/ 	.word	index@(.nv.constant0._Z15subtract_sharedPiS_S_i)
        /*0070*/ 	.short	0x0380
        /*0072*/ 	.short	0x001c


	//----- nvinfo : EIATTR_SW_WAR
	.align		4
.L_145:
        /*0074*/ 	.byte	0x04, 0x36
        /*0076*/ 	.short	(.L_147 - .L_146)
.L_146:
        /*0078*/ 	.word	0x00000008
.L_147:


//--------------------- .nv.info._Z10add_sharedPiS_S_i --------------------------
	.section	.nv.info._Z10add_sharedPiS_S_i,"",@"SHT_CUDA_INFO"
	.sectionflags	@""
	.align	4


	//----- nvinfo : EIATTR_CUDA_API_VERSION
	.align		4
        /*0000*/ 	.byte	0x04, 0x37
        /*0002*/ 	.short	(.L_149 - .L_148)
.L_148:
        /*0004*/ 	.word	0x00000082


	//----- nvinfo : EIATTR_KPARAM_INFO
	.align		4
.L_149:
        /*0008*/ 	.byte	0x04, 0x17
        /*000a*/ 	.short	(.L_151 - .L_150)
.L_150:
        /*000c*/ 	.word	0x00000000
        /*0010*/ 	.short	0x0003
        /*0012*/ 	.short	0x0018
        /*0014*/ 	.byte	0x00, 0xf0, 0x11, 0x00


	//----- nvinfo : EIATTR_KPARAM_INFO
	.align		4
.L_151:
        /*0018*/ 	.byte	0x04, 0x17
        /*001a*/ 	.short	(.L_153 - .L_152)
.L_152:
        /*001c*/ 	.word	0x00000000
        /*0020*/ 	.short	0x0002
        /*0022*/ 	.short	0x0010
        /*0024*/ 	.byte	0x00, 0xf5, 0x21, 0x00


	//----- nvinfo : EIATTR_KPARAM_INFO
	.align		4
.L_153:
        /*0028*/ 	.byte	0x04, 0x17
        /*002a*/ 	.short	(.L_155 - .L_154)
.L_154:
        /*002c*/ 	.word	0x00000000
        /*0030*/ 	.short	0x0001
        /*0032*/ 	.short	0x0008
        /*0034*/ 	.byte	0x00, 0xf5, 0x21, 0x00


	//----- nvinfo : EIATTR_KPARAM_INFO
	.align		4
.L_155:
        /*0038*/ 	.byte	0x04, 0x17
        /*003a*/ 	.short	(.L_157 - .L_156)
.L_156:
        /*003c*/ 	.word	0x00000000
        /*0040*/ 	.short	0x0000
        /*0042*/ 	.short	0x0000
        /*0044*/ 	.byte	0x00, 0xf5, 0x21, 0x00


	//----- nvinfo : EIATTR_SPARSE_MMA_MASK
	.align		4
.L_157:
        /*0048*/ 	.byte	0x03, 0x50
        /*004a*/ 	.short	0x0000


	//----- nvinfo : EIATTR_MAXREG_COUNT
	.align		4
        /*004c*/ 	.byte	0x03, 0x1b
        /*004e*/ 	.short	0x00ff


	//----- nvinfo : EIATTR_NUM_BARRIERS
	.align		4
        /*0050*/ 	.byte	0x02, 0x4c
        /*0052*/ 	.byte	0x01
	.zero		1


	//----- nvinfo : EIATTR_MERCURY_ISA_VERSION
	.align		4
        /*0054*/ 	.byte	0x03, 0x5f
        /*0056*/ 	.short	0x0101


	//----- nvinfo : EIATTR_VRC_CTA_INIT_COUNT
	.align		4
        /*0058*/ 	.byte	0x02, 0x4a
	.zero		1
	.zero		1


	//----- nvinfo : EIATTR_EXIT_INSTR_OFFSETS
	.align		4
        /*005c*/ 	.byte	0x04, 0x1c
        /*005e*/ 	.short	(.L_159 - .L_158)


	//   ....[0]....
.L_158:
        /*0060*/ 	.word	0x00000190


	//----- nvinfo : EIATTR_CBANK_PARAM_SIZE
	.align		4
.L_159:
        /*0064*/ 	.byte	0x03, 0x19
        /*0066*/ 	.short	0x001c


	//----- nvinfo : EIATTR_PARAM_CBANK
	.align		4
        /*0068*/ 	.byte	0x04, 0x0a
        /*006a*/ 	.short	(.L_161 - .L_160)
	.align		4
.L_160:
        /*006c*/ 	.word	index@(.nv.constant0._Z10add_sharedPiS_S_i)
        /*0070*/ 	.short	0x0380
        /*0072*/ 	.short	0x001c


	//----- nvinfo : EIATTR_SW_WAR
	.align		4
.L_161:
        /*0074*/ 	.byte	0x04, 0x36
        /*0076*/ 	.short	(.L_163 - .L_162)
.L_162:
        /*0078*/ 	.word	0x00000008
.L_163:


//--------------------- .nv.callgraph             --------------------------
	.section	.nv.callgraph,"",@"SHT_CUDA_CALLGRAPH"
	.align	4
	.sectionentsize	8
	.align		4
        /*0000*/ 	.word	0x00000000
	.align		4
        /*0004*/ 	.word	0xffffffff
	.align		4
        /*0008*/ 	.word	0x00000000
	.align		4
        /*000c*/ 	.word	0xfffffffe
	.align		4
        /*0010*/ 	.word	0x00000000
	.align		4
        /*0014*/ 	.word	0xfffffffd
	.align		4
        /*0018*/ 	.word	0x00000000
	.align		4
        /*001c*/ 	.word	0xfffffffc


//--------------------- .nv.constant3             --------------------------
	.section	.nv.constant3,"a",@progbits
	.align	4
.nv.constant3:
	.type		d_a_const,@object
	.size		d_a_const,(d_b_const - d_a_const)
d_a_const:
	.zero		4096
	.type		d_b_const,@object
	.size		d_b_const,(.L_1 - d_b_const)
d_b_const:
	.zero		4096
.L_1:


//--------------------- .text._Z9mod_constPii     --------------------------
	.section	.text._Z9mod_constPii,"ax",@progbits
	.align	128
        .global         _Z9mod_constPii
        .type           _Z9mod_constPii,@function
        .size           _Z9mod_constPii,(.L_x_10 - _Z9mod_constPii)
        .other          _Z9mod_constPii,@"STO_CUDA_ENTRY STV_DEFAULT"
_Z9mod_constPii:
.text._Z9mod_constPii:
[----:B------:R-:W-:Y:S01]  /*0000*/  LDC R1, c[0x0][0x37c] ;  /* 0x0000df00ff017b82 */ /* 0x000fe20000000800 */
[----:B------:R-:W0:Y:S07]  /*0010*/  S2R R3, SR_TID.X ;  /* 0x0000000000037919 */ /* 0x000e2e0000002100 */
[----:B------:R-:W0:Y:S01]  /*0020*/  S2UR UR4, SR_CTAID.X ;  /* 0x00000000000479c3 */ /* 0x000e220000002500 */
[----:B------:R-:W1:Y:S07]  /*0030*/  LDCU UR5, c[0x0][0x388] ;  /* 0x00007100ff0577ac */ /* 0x000e6e0008000800 */
[----:B------:R-:W0:Y:S02]  /*0040*/  LDC R2, c[0x0][0x360] ;  /* 0x0000d800ff027b82 */ /* 0x000e240000000800 */
[----:B0-----:R-:W-:-:S05]  /*0050*/  IMAD R2, R2, UR4, R3 ;  /* 0x0000000402027c24 */ /* 0x001fca000f8e0203 */
[----:B-1----:R-:W-:-:S13]  /*0060*/  ISETP.GE.U32.AND P0, PT, R2, UR5, PT ;  /* 0x0000000502007c0c */ /* 0x002fda000bf06070 */
[----:B------:R-:W-:Y:S05]  /*0070*/  @P0 EXIT ;  /* 0x000000000000094d */ /* 0x000fea0003800000 */
[----:B------:R-:W-:Y:S01]  /*0080*/  IMAD.WIDE.U32 R2, R2, 0x4, RZ ;  /* 0x0000000402027825 */ /* 0x000fe200078e00ff */
[----:B------:R-:W0:Y:S03]  /*0090*/  LDCU.64 UR6, c[0x0][0x380] ;  /* 0x00007000ff0677ac */ /* 0x000e260008000a00 */
[----:B------:R-:W-:Y:S01]  /*00a0*/  IMAD.MOV.U32 R7, RZ, RZ, R2 ;  /* 0x000000ffff077224 */ /* 0x000fe200078e0002 */
[----:B------:R-:W1:Y:S03]  /*00b0*/  LDCU.64 UR4, c[0x0][0x358] ;  /* 0x00006b00ff0477ac */ /* 0x000e660008000a00 */
[----:B------:R-:W2:Y:S08]  /*00c0*/  LDC R12, c[0x3][R7+0x1000] ;  /* 0x00c40000070c7b82 */ /* 0x000eb00000000800 */
[----:B------:R-:W3:Y:S01]  /*00d0*/  LDC R0, c[0x3][R7] ;  /* 0x00c0000007007b82 */ /* 0x000ee20000000800 */
[----:B--2---:R-:W-:-:S02]  /*00e0*/  IABS R8, R12 ;  /* 0x0000000c00087213 */ /* 0x004fc40000000000 */
[----:B------:R-:W-:Y:S02]  /*00f0*/  IABS R11, R12 ;  /* 0x0000000c000b7213 */ /* 0x000fe40000000000 */
[----:B------:R-:W2:Y:S01]  /*0100*/  I2F.RP R6, R8 ;  /* 0x0000000800067306 */ /* 0x000ea20000209400 */
[----:B---3--:R-:W-:Y:S02]  /*0110*/  IABS R10, R0 ;  /* 0x00000000000a7213 */ /* 0x008fe40000000000 */
[----:B------:R-:W-:-:S05]  /*0120*/  ISETP.GE.AND P1, PT, R0, RZ, PT ;  /* 0x000000ff0000720c */ /* 0x000fca0003f26270 */
[----:B--2---:R-:W2:Y:S02]  /*0130*/  MUFU.RCP R6, R6 ;  /* 0x0000000600067308 */ /* 0x004ea40000001000 */
[----:B--2---:R-:W-:Y:S02]  /*0140*/  VIADD R4, R6, 0xffffffe ;  /* 0x0ffffffe06047836 */ /* 0x004fe40000000000 */
[----:B------:R-:W-:-:S04]  /*0150*/  IMAD.MOV R6, RZ, RZ, -R11 ;  /* 0x000000ffff067224 */ /* 0x000fc800078e0a0b */
[----:B------:R2:W3:Y:S02]  /*0160*/  F2I.FTZ.U32.TRUNC.NTZ R5, R4 ;  /* 0x0000000400057305 */ /* 0x0004e4000021f000 */
[----:B--2---:R-:W-:Y:S01]  /*0170*/  IMAD.MOV.U32 R4, RZ, RZ, RZ ;  /* 0x000000ffff047224 */ /* 0x004fe200078e00ff */
[----:B---3--:R-:W-:-:S05]  /*0180*/  IADD3 R9, PT, PT, RZ, -R5, RZ ;  /* 0x80000005ff097210 */ /* 0x008fca0007ffe0ff */
[----:B------:R-:W-:-:S04]  /*0190*/  IMAD R9, R9, R8, RZ ;  /* 0x0000000809097224 */ /* 0x000fc800078e02ff */
[----:B------:R-:W-:-:S06]  /*01a0*/  IMAD.HI.U32 R5, R5, R9, R4 ;  /* 0x0000000905057227 */ /* 0x000fcc00078e0004 */
[----:B------:R-:W-:-:S04]  /*01b0*/  IMAD.HI.U32 R5, R5, R10, RZ ;  /* 0x0000000a05057227 */ /* 0x000fc800078e00ff */
[----:B------:R-:W-:-:S05]  /*01c0*/  IMAD R5, R5, R6, R10 ;  /* 0x0000000605057224 */ /* 0x000fca00078e020a */
[----:B------:R-:W-:-:S13]  /*01d0*/  ISETP.GT.U32.AND P0, PT, R8, R5, PT ;  /* 0x000000050800720c */ /* 0x000fda0003f04070 */
[----:B------:R-:W-:Y:S02]  /*01e0*/  @!P0 IADD3 R5, PT, PT, R5, -R8, RZ ;  /* 0x8000000805058210 */ /* 0x000fe40007ffe0ff */
[----:B------:R-:W-:Y:S02]  /*01f0*/  ISETP.NE.AND P0, PT, R12, RZ, PT ;  /* 0x000000ff0c00720c */ /* 0x000fe40003f05270 */
[----:B------:R-:W-:-:S13]  /*0200*/  ISETP.GT.U32.AND P2, PT, R8, R5, PT ;  /* 0x000000050800720c */ /* 0x000fda0003f44070 */
[----:B------:R-:W-:Y:S01]  /*0210*/  @!P2 IMAD.IADD R5, R5, 0x1, -R8 ;  /* 0x000000010505a824 */ /* 0x000fe200078e0a08 */
[----:B0-----:R-:W-:-:S04]  /*0220*/  IADD3 R2, P2, PT, R2, UR6, RZ ;  /* 0x0000000602027c10 */ /* 0x001fc8000ff5e0ff */
[----:B------:R-:W-:Y:S02]  /*0230*/  @!P1 IADD3 R5, PT, PT, -R5, RZ, RZ ;  /* 0x000000ff05059210 */ /* 0x000fe40007ffe1ff */
[----:B------:R-:W-:Y:S02]  /*0240*/  IADD3.X R3, PT, PT, R3, UR7, RZ, P2, !PT ;  /* 0x0000000703037c10 */ /* 0x000fe400097fe4ff */
[----:B------:R-:W-:-:S05]  /*0250*/  @!P0 LOP3.LUT R5, RZ, R12, RZ, 0x33, !PT ;  /* 0x0000000cff058212 */ /* 0x000fca00078e33ff */
[----:B-1----:R-:W-:Y:S01]  /*0260*/  STG.E desc[UR4][R2.64], R5 ;  /* 0x0000000502007986 */ /* 0x002fe2000c101904 */
[----:B------:R-:W-:Y:S05]  /*0270*/  EXIT ;  /* 0x000000000000794d */ /* 0x000fea0003800000 */
.L_x_0:
[----:B------:R-:W-:-:S00]  /*0280*/  BRA `(.L_x_0) ;  /* 0xfffffffc00fc7947 */ /* 0x000fc0000383ffff */
[----:B------:R-:W-:-:S00]  /*0290*/  NOP ;  /* 0x0000000000007918 */ /* 0x000fc00000000000 */
        /* <DEDUP_REMOVED lines=14> */
.L_x_10:


//--------------------- .text._Z10mult_constPii   --------------------------
	.section	.text._Z10mult_constPii,"ax",@progbits
	.align	128
        .global         _Z10mult_constPii
        .type           _Z10mult_constPii,@function
        .size           _Z10mult_constPii,(.L_x_11 - _Z10mult_constPii)
        .other          _Z10mult_constPii,@"STO_CUDA_ENTRY STV_DEFAULT"
_Z10mult_constPii:
.text._Z10mult_constPii:
        /* <DEDUP_REMOVED lines=9> */
[----:B------:R-:W0:Y:S02]  /*0090*/  LDCU.64 UR6, c[0x0][0x380] ;  /* 0x00007000ff0677ac */ /* 0x000e240008000a00 */
[----:B------:R-:W-:Y:S01]  /*00a0*/  MOV R4, R2 ;  /* 0x0000000200047202 */ /* 0x000fe20000000f00 */
[----:B------:R-:W1:Y:S03]  /*00b0*/  LDCU.64 UR4, c[0x0][0x358] ;  /* 0x00006b00ff0477ac */ /* 0x000e660008000a00 */
[----:B------:R-:W2:Y:S08]  /*00c0*/  LDC R0, c[0x3][R4] ;  /* 0x00c0000004007b82 */ /* 0x000eb00000000800 */
[----:B------:R-:W2:Y:S01]  /*00d0*/  LDC R5, c[0x3][R4+0x1000] ;  /* 0x00c4000004057b82 */ /* 0x000ea20000000800 */
[----:B0-----:R-:W-:-:S04]  /*00e0*/  IADD3 R2, P0, PT, R2, UR6, RZ ;  /* 0x0000000602027c10 */ /* 0x001fc8000ff1e0ff */
[----:B------:R-:W-:Y:S01]  /*00f0*/  IADD3.X R3, PT, PT, R3, UR7, RZ, P0, !PT ;  /* 0x0000000703037c10 */ /* 0x000fe200087fe4ff */
[----:B--2---:R-:W-:-:S05]  /*0100*/  IMAD R5, R0, R5, RZ ;  /* 0x0000000500057224 */ /* 0x004fca00078e02ff */
[----:B-1----:R-:W-:Y:S01]  /*0110*/  STG.E desc[UR4][R2.64], R5 ;  /* 0x0000000502007986 */ /* 0x002fe2000c101904 */
[----:B------:R-:W-:Y:S05]  /*0120*/  EXIT ;  /* 0x000000000000794d */ /* 0x000fea0003800000 */
.L_x_1:
        /* <DEDUP_REMOVED lines=13> */
.L_x_11:


//--------------------- .text._Z14subtract_constPii --------------------------
	.section	.text._Z14subtract_constPii,"ax",@progbits
	.align	128
        .global         _Z14subtract_constPii
        .type           _Z14subtract_constPii,@function
        .size           _Z14subtract_constPii,(.L_x_12 - _Z14subtract_constPii)
        .other          _Z14subtract_constPii,@"STO_CUDA_ENTRY STV_DEFAULT"
_Z14subtract_constPii:
.text._Z14subtract_constPii:
        /* <DEDUP_REMOVED lines=13> */
[----:B------:R-:W2:Y:S01]  /*00d0*/  LDC R5, c[0x3][R4+0x1000] ;  /* 0x00c4000004057b82 */ /* 0x000ea20000000800 */
[----:B0-----:R-:W-:-:S04]  /*00e0*/  IADD3 R2, P0, PT, R2, UR6, RZ ;  /* 0x0000000602027c10 */ /* 0x001fc8000ff1e0ff */
[----:B------:R-:W-:Y:S02]  /*00f0*/  IADD3.X R3, PT, PT, R3, UR7, RZ, P0, !PT ;  /* 0x0000000703037c10 */ /* 0x000fe400087fe4ff */
[----:B--2---:R-:W-:-:S05]  /*0100*/  IADD3 R5, PT, PT, R0, -R5, RZ ;  /* 0x8000000500057210 */ /* 0x004fca0007ffe0ff */
[----:B-1----:R-:W-:Y:S01]  /*0110*/  STG.E desc[UR4][R2.64], R5 ;  /* 0x0000000502007986 */ /* 0x002fe2000c101904 */
[----:B------:R-:W-:Y:S05]  /*0120*/  EXIT ;  /* 0x000000000000794d */ /* 0x000fea0003800000 */
.L_x_2:
        /* <DEDUP_REMOVED lines=13> */
.L_x_12:


//--------------------- .text._Z9add_constPii     --------------------------
	.section	.text._Z9add_constPii,"ax",@progbits
	.align	128
        .global         _Z9add_constPii
        .type           _Z9add_constPii,@function
        .size           _Z9add_constPii,(.L_x_13 - _Z9add_constPii)
        .other          _Z9add_constPii,@"STO_CUDA_ENTRY STV_DEFAULT"
_Z9add_constPii:
.text._Z9add_constPii:
        /* <DEDUP_REMOVED lines=16> */
[----:B--2---:R-:W-:-:S05]  /*0100*/  IADD3 R5, PT, PT, R0, R5, RZ ;  /* 0x0000000500057210 */ /* 0x004fca0007ffe0ff */
[----:B-1----:R-:W-:Y:S01]  /*0110*/  STG.E desc[UR4][R2.64], R5 ;  /* 0x0000000502007986 */ /* 0x002fe2000c101904 */
[----:B------:R-:W-:Y:S05]  /*0120*/  EXIT ;  /* 0x000000000000794d */ /* 0x000fea0003800000 */
.L_x_3:
        /* <DEDUP_REMOVED lines=13> */
.L_x_13:


//--------------------- .text._Z10mod_sharedPiS_S_i --------------------------
	.section	.text._Z10mod_sharedPiS_S_i,"ax",@progbits
	.align	128
        .global         _Z10mod_sharedPiS_S_i
        .type           _Z10mod_sharedPiS_S_i,@function
        .size           _Z10mod_sharedPiS_S_i,(.L_x_14 - _Z10mod_sharedPiS_S_i)
        .other          _Z10mod_sharedPiS_S_i,@"STO_CUDA_ENTRY STV_DEFAULT"
_Z10mod_sharedPiS_S_i:
.text._Z10mod_sharedPiS_S_i:
[----:B------:R-:W-:Y:S01]  /*0000*/  LDC R1, c[0x0][0x37c] ;  /* 0x0000df00ff017b82 */ /* 0x000fe20000000800 */
[----:B------:R-:W0:Y:S07]  /*0010*/  S2R R0, SR_TID.X ;  /* 0x0000000000007919 */ /* 0x000e2e0000002100 */
[----:B------:R-:W0:Y:S01]  /*0020*/  S2UR UR4, SR_CTAID.X ;  /* 0x00000000000479c3 */ /* 0x000e220000002500 */
[----:B------:R-:W1:Y:S01]  /*0030*/  LDCU UR6, c[0x0][0x398] ;  /* 0x00007300ff0677ac */ /* 0x000e620008000800 */
[----:B------:R-:W-:Y:S06]  /*0040*/  BSSY.RECONVERGENT B0, `(.L_x_4) ;  /* 0x0000027000007945 */ /* 0x000fec0003800200 */
[----:B------:R-:W0:Y:S08]  /*0050*/  LDC R3, c[0x0][0x360] ;  /* 0x0000d800ff037b82 */ /* 0x000e300000000800 */
[----:B------:R-:W2:Y:S01]  /*0060*/  S2UR UR5, SR_CgaCtaId ;  /* 0x00000000000579c3 */ /* 0x000ea20000008800 */
[----:B0-----:R-:W-:Y:S01]  /*0070*/  IMAD R3, R3, UR4, R0 ;  /* 0x0000000403037c24 */ /* 0x001fe2000f8e0200 */
[----:B------:R-:W-:-:S04]  /*0080*/  UMOV UR4, 0x400 ;  /* 0x0000040000047882 */ /* 0x000fc80000000000 */
[----:B-1----:R-:W-:Y:S01]  /*0090*/  ISETP.GE.AND P0, PT, R3, UR6, PT ;  /* 0x0000000603007c0c */ /* 0x002fe2000bf06270 */
[----:B------:R-:W0:Y:S01]  /*00a0*/  LDCU.64 UR6, c[0x0][0x358] ;  /* 0x00006b00ff0677ac */ /* 0x000e220008000a00 */
[----:B--2---:R-:W-:-:S06]  /*00b0*/  ULEA UR4, UR5, UR4, 0x18 ;  /* 0x0000000405047291 */ /* 0x004fcc000f8ec0ff */
[----:B------:R-:W-:-:S05]  /*00c0*/  LEA R2, R0, UR4, 0x2 ;  /* 0x0000000400027c11 */ /* 0x000fca000f8e10ff */
[----:B------:R-:W-:Y:S05]  /*00d0*/  @P0 BRA `(.L_x_5) ;  /* 0x0000000000740947 */ /* 0x000fea0003800000 */
[----:B------:R-:W1:Y:S08]  /*00e0*/  LDC.64 R6, c[0x0][0x388] ;  /* 0x0000e200ff067b82 */ /* 0x000e700000000a00 */
[----:B------:R-:W2:Y:S01]  /*00f0*/  LDC.64 R4, c[0x0][0x380] ;  /* 0x0000e000ff047b82 */ /* 0x000ea20000000a00 */
[----:B-1----:R-:W-:-:S06]  /*0100*/  IMAD.WIDE R6, R3, 0x4, R6 ;  /* 0x0000000403067825 */ /* 0x002fcc00078e0206 */
[----:B0-----:R-:W3:Y:S01]  /*0110*/  LDG.E R6, desc[UR6][R6.64] ;  /* 0x0000000606067981 */ /* 0x001ee2000c1e1900 */
[----:B--2---:R-:W-:-:S06]  /*0120*/  IMAD.WIDE R4, R3, 0x4, R4 ;  /* 0x0000000403047825 */ /* 0x004fcc00078e0204 */
[----:B------:R0:W2:Y:S01]  /*0130*/  LDG.E R4, desc[UR6][R4.64] ;  /* 0x0000000604047981 */ /* 0x0000a2000c1e1900 */
[-C--:B---3--:R-:W-:Y:S02]  /*0140*/  IABS R10, R6.reuse ;  /* 0x00000006000a7213 */ /* 0x088fe40000000000 */
[----:B0-----:R-:W-:Y:S02]  /*0150*/  IABS R5, R6 ;  /* 0x0000000600057213 */ /* 0x001fe40000000000 */
[----:B------:R-:W0:Y:S01]  /*0160*/  I2F.RP R3, R10 ;  /* 0x0000000a00037306 */ /* 0x000e220000209400 */
[----:B--2---:R-:W-:Y:S02]  /*0170*/  IABS R12, R4 ;  /* 0x00000004000c7213 */ /* 0x004fe40000000000 */
[----:B------:R-:W-:-:S05]  /*0180*/  ISETP.GE.AND P2, PT, R4, RZ, PT ;  /* 0x000000ff0400720c */ /* 0x000fca0003f46270 */
[----:B0-----:R-:W0:Y:S02]  /*0190*/  MUFU.RCP R3, R3 ;  /* 0x0000000300037308 */ /* 0x001e240000001000 */
[----:B0-----:R-:W-:Y:S01]  /*01a0*/  VIADD R8, R3, 0xffffffe ;  /* 0x0ffffffe03087836 */ /* 0x001fe20000000000 */
[----:B------:R-:W-:-:S05]  /*01b0*/  IADD3 R3, PT, PT, RZ, -R5, RZ ;  /* 0x80000005ff037210 */ /* 0x000fca0007ffe0ff */
[----:B------:R0:W1:Y:S02]  /*01c0*/  F2I.FTZ.U32.TRUNC.NTZ R9, R8 ;  /* 0x0000000800097305 */ /* 0x000064000021f000 */
[----:B0-----:R-:W-:Y:S01]  /*01d0*/  IMAD.MOV.U32 R8, RZ, RZ, RZ ;  /* 0x000000ffff087224 */ /* 0x001fe200078e00ff */
[----:B-1----:R-:W-:-:S05]  /*01e0*/  IADD3 R7, PT, PT, RZ, -R9, RZ ;  /* 0x80000009ff077210 */ /* 0x002fca0007ffe0ff */
[----:B------:R-:W-:-:S04]  /*01f0*/  IMAD R7, R7, R10, RZ ;  /* 0x0000000a07077224 */ /* 0x000fc800078e02ff */
[----:B------:R-:W-:-:S06]  /*0200*/  IMAD.HI.U32 R9, R9, R7, R8 ;  /* 0x0000000709097227 */ /* 0x000fcc00078e0008 */
[----:B------:R-:W-:-:S04]  /*0210*/  IMAD.HI.U32 R9, R9, R12, RZ ;  /* 0x0000000c09097227 */ /* 0x000fc800078e00ff */
[----:B------:R-:W-:-:S05]  /*0220*/  IMAD R9, R9, R3, R12 ;  /* 0x0000000309097224 */ /* 0x000fca00078e020c */
[----:B------:R-:W-:-:S13]  /*0230*/  ISETP.GT.U32.AND P0, PT, R10, R9, PT ;  /* 0x000000090a00720c */ /* 0x000fda0003f04070 */
[----:B------:R-:W-:Y:S01]  /*0240*/  @!P0 IMAD.IADD R9, R9, 0x1, -R10 ;  /* 0x0000000109098824 */ /* 0x000fe200078e0a0a */
[----:B------:R-:W-:-:S04]  /*0250*/  ISETP.NE.AND P0, PT, R6, RZ, PT ;  /* 0x000000ff0600720c */ /* 0x000fc80003f05270 */
[----:B------:R-:W-:-:S13]  /*0260*/  ISETP.GT.U32.AND P1, PT, R10, R9, PT ;  /* 0x000000090a00720c */ /* 0x000fda0003f24070 */
[----:B------:R-:W-:-:S05]  /*0270*/  @!P1 IADD3 R9, PT, PT, R9, -R10, RZ ;  /* 0x8000000a09099210 */ /* 0x000fca0007ffe0ff */
[----:B------:R-:W-:Y:S01]  /*0280*/  @!P2 IMAD.MOV R9, RZ, RZ, -R9 ;  /* 0x000000ffff09a224 */ /* 0x000fe200078e0a09 */
[----:B------:R-:W-:-:S05]  /*0290*/  @!P0 LOP3.LUT R9, RZ, R6, RZ, 0x33, !PT ;  /* 0x00000006ff098212 */ /* 0x000fca00078e33ff */
[----:B------:R1:W-:Y:S02]  /*02a0*/  STS [R2], R9 ;  /* 0x0000000902007388 */ /* 0x0003e40000000800 */
.L_x_5:
[----:B0-----:R-:W-:Y:S05]  /*02b0*/  BSYNC.RECONVERGENT B0 ;  /* 0x0000000000007941 */ /* 0x001fea0003800200 */
.L_x_4:
[----:B------:R-:W-:Y:S08]  /*02c0*/  BAR.SYNC.DEFER_BLOCKING 0x0 ;  /* 0x0000000000007b1d */ /* 0x000ff00000010000 */
[----:B------:R-:W0:Y:S01]  /*02d0*/  LDC.64 R4, c[0x0][0x390] ;  /* 0x0000e400ff047b82 */ /* 0x000e220000000a00 */
[----:B------:R-:W2:Y:S01]  /*02e0*/  LDS R3, [R2] ;  /* 0x0000000002037984 */ /* 0x000ea20000000800 */
[----:B0-----:R-:W-:-:S05]  /*02f0*/  IMAD.WIDE.U32 R4, R0, 0x4, R4 ;  /* 0x0000000400047825 */ /* 0x001fca00078e0004 */
[----:B--2---:R-:W-:Y:S01]  /*0300*/  STG.E desc[UR6][R4.64], R3 ;  /* 0x0000000304007986 */ /* 0x004fe2000c101906 */
[----:B------:R-:W-:Y:S05]  /*0310*/  EXIT ;  /* 0x000000000000794d */ /* 0x000fea0003800000 */
.L_x_6:
        /* <DEDUP_REMOVED lines=14> */
.L_x_14:


//--------------------- .text._Z11mult_sharedPiS_S_i --------------------------
	.section	.text._Z11mult_sharedPiS_S_i,"ax",@progbits
	.align	128
        .global         _Z11mult_sharedPiS_S_i
        .type           _Z11mult_sharedPiS_S_i,@function
        .size           _Z11mult_sharedPiS_S_i,(.L_x_15 - _Z11mult_sharedPiS_S_i)
        .other          _Z11mult_sharedPiS_S_i,@"STO_CUDA_ENTRY STV_DEFAULT"
_Z11mult_sharedPiS_S_i:
.text._Z11mult_sharedPiS_S_i:
[----:B------:R-:W-:Y:S01]  /*0000*/  LDC R1, c[0x0][0x37c] ;  /* 0x0000df00ff017b82 */ /* 0x000fe20000000800 */
[----:B------:R-:W0:Y:S07]  /*0010*/  S2R R8, SR_TID.X ;  /* 0x0000000000087919 */ /* 0x000e2e0000002100 */
[----:B------:R-:W0:Y:S01]  /*0020*/  S2UR UR4, SR_CTAID.X ;  /* 0x00000000000479c3 */ /* 0x000e220000002500 */
[----:B------:R-:W1:Y:S01]  /*0030*/  LDCU UR5, c[0x0][0x398] ;  /* 0x00007300ff0577ac */ /* 0x000e620008000800 */
[----:B------:R-:W2:Y:S06]  /*0040*/  LDCU.64 UR6, c[0x0][0x358] ;  /* 0x00006b00ff0677ac */ /* 0x000eac0008000a00 */
[----:B------:R-:W0:Y:S08]  /*0050*/  LDC R7, c[0x0][0x360] ;  /* 0x0000d800ff077b82 */ /* 0x000e300000000800 */
[----:B------:R-:W3:Y:S08]  /*0060*/  LDC.64 R2, c[0x0][0x380] ;  /* 0x0000e000ff027b82 */ /* 0x000ef00000000a00 */
[----:B------:R-:W4:Y:S01]  /*0070*/  LDC.64 R4, c[0x0][0x388] ;  /* 0x0000e200ff047b82 */ /* 0x000f220000000a00 */
[----:B0-----:R-:W-:-:S05]  /*0080*/  IMAD R7, R7, UR4, R8 ;  /* 0x0000000407077c24 */ /* 0x001fca000f8e0208 */
[----:B-1----:R-:W-:-:S13]  /*0090*/  ISETP.GE.AND P0, PT, R7, UR5, PT ;  /* 0x0000000507007c0c */ /* 0x002fda000bf06270 */
[----:B---3--:R-:W-:-:S04]  /*00a0*/  @!P0 IMAD.WIDE R2, R7, 0x4, R2 ;  /* 0x0000000407028825 */ /* 0x008fc800078e0202 */
[----:B----4-:R-:W-:Y:S02]  /*00b0*/  @!P0 IMAD.WIDE R4, R7, 0x4, R4 ;  /* 0x0000000407048825 */ /* 0x010fe400078e0204 */
[----:B--2---:R-:W2:Y:S01]  /*00c0*/  @!P0 LDG.E R2, desc[UR6][R2.64] ;  /* 0x0000000602028981 */ /* 0x004ea2000c1e1900 */
[----:B------:R-:W0:Y:S03]  /*00d0*/  S2UR UR5, SR_CgaCtaId ;  /* 0x00000000000579c3 */ /* 0x000e260000008800 */
[----:B------:R-:W2:Y:S01]  /*00e0*/  @!P0 LDG.E R5, desc[UR6][R4.64] ;  /* 0x0000000604058981 */ /* 0x000ea2000c1e1900 */
[----:B------:R-:W-:-:S04]  /*00f0*/  UMOV UR4, 0x400 ;  /* 0x0000040000047882 */ /* 0x000fc80000000000 */
[----:B------:R-:W1:Y:S01]  /*0100*/  LDC.64 R6, c[0x0][0x390] ;  /* 0x0000e400ff067b82 */ /* 0x000e620000000a00 */
[----:B0-----:R-:W-:-:S06]  /*0110*/  ULEA UR4, UR5, UR4, 0x18 ;  /* 0x0000000405047291 */ /* 0x001fcc000f8ec0ff */
[----:B------:R-:W-:Y:S01]  /*0120*/  LEA R0, R8, UR4, 0x2 ;  /* 0x0000000408007c11 */ /* 0x000fe2000f8e10ff */
[----:B--2---:R-:W-:Y:S02]  /*0130*/  @!P0 IMAD R9, R2, R5, RZ ;  /* 0x0000000502098224 */ /* 0x004fe400078e02ff */
[----:B-1----:R-:W-:-:S03]  /*0140*/  IMAD.WIDE.U32 R2, R8, 0x4, R6 ;  /* 0x0000000408027825 */ /* 0x002fc600078e0006 */
[----:B------:R-:W-:Y:S01]  /*0150*/  @!P0 STS [R0], R9 ;  /* 0x0000000900008388 */ /* 0x000fe20000000800 */
[----:B------:R-:W-:Y:S06]  /*0160*/  BAR.SYNC.DEFER_BLOCKING 0x0 ;  /* 0x0000000000007b1d */ /* 0x000fec0000010000 */
[----:B------:R-:W0:Y:S04]  /*0170*/  LDS R11, [R0] ;  /* 0x00000000000b7984 */ /* 0x000e280000000800 */
[----:B0-----:R-:W-:Y:S01]  /*0180*/  STG.E desc[UR6][R2.64], R11 ;  /* 0x0000000b02007986 */ /* 0x001fe2000c101906 */
[----:B------:R-:W-:Y:S05]  /*0190*/  EXIT ;  /* 0x000000000000794d */ /* 0x000fea0003800000 */
.L_x_7:
        /* <DEDUP_REMOVED lines=14> */
.L_x_15:


//--------------------- .text._Z15subtract_sharedPiS_S_i --------------------------
	.section	.text._Z15subtract_sharedPiS_S_i,"ax",@progbits
	.align	128
        .global         _Z15subtract_sharedPiS_S_i
        .type           _Z15subtract_sharedPiS_S_i,@function
        .size           _Z15subtract_sharedPiS_S_i,(.L_x_16 - _Z15subtract_sharedPiS_S_i)
        .other          _Z15subtract_sharedPiS_S_i,@"STO_CUDA_ENTRY STV_DEFAULT"
_Z15subtract_sharedPiS_S_i:
.text._Z15subtract_sharedPiS_S_i:
        /* <DEDUP_REMOVED lines=18> */
[----:B------:R-:W-:Y:S02]  /*0120*/  LEA R0, R8, UR4, 0x2 ;  /* 0x0000000408007c11 */ /* 0x000fe4000f8e10ff */
[----:B--2---:R-:W-:Y:S01]  /*0130*/  @!P0 IADD3 R9, PT, PT, R2, -R5, RZ ;  /* 0x8000000502098210 */ /* 0x004fe20007ffe0ff */
[----:B-1----:R-:W-:-:S04]  /*0140*/  IMAD.WIDE.U32 R2, R8, 0x4, R6 ;  /* 0x0000000408027825 */ /* 0x002fc800078e0006 */
[----:B------:R-:W-:Y:S01]  /*0150*/  @!P0 STS [R0], R9 ;  /* 0x0000000900008388 */ /* 0x000fe20000000800 */
[----:B------:R-:W-:Y:S06]  /*0160*/  BAR.SYNC.DEFER_BLOCKING 0x0 ;  /* 0x0000000000007b1d */ /* 0x000fec0000010000 */
[----:B------:R-:W0:Y:S04]  /*0170*/  LDS R11, [R0] ;  /* 0x00000000000b7984 */ /* 0x000e280000000800 */
[----:B0-----:R-:W-:Y:S01]  /*0180*/  STG.E desc[UR6][R2.64], R11 ;  /* 0x0000000b02007986 */ /* 0x001fe2000c101906 */
[----:B------:R-:W-:Y:S05]  /*0190*/  EXIT ;  /* 0x000000000000794d */ /* 0x000fea0003800000 */
.L_x_8:
        /* <DEDUP_REMOVED lines=14> */
.L_x_16:


//--------------------- .text._Z10add_sharedPiS_S_i --------------------------
	.section	.text._Z10add_sharedPiS_S_i,"ax",@progbits
	.align	128
        .global         _Z10add_sharedPiS_S_i
        .type           _Z10add_sharedPiS_S_i,@function
        .size           _Z10add_sharedPiS_S_i,(.L_x_17 - _Z10add_sharedPiS_S_i)
        .other          _Z10add_sharedPiS_S_i,@"STO_CUDA_ENTRY STV_DEFAULT"
_Z10add_sharedPiS_S_i:
.text._Z10add_sharedPiS_S_i:
        /* <DEDUP_REMOVED lines=19> */
[----:B--2---:R-:W-:Y:S01]  /*0130*/  @!P0 IADD3 R9, PT, PT, R2, R5, RZ ;  /* 0x0000000502098210 */ /* 0x004fe20007ffe0ff */
[----:B-1----:R-:W-:-:S04]  /*0140*/  IMAD.WIDE.U32 R2, R8, 0x4, R6 ;  /* 0x0000000408027825 */ /* 0x002fc800078e0006 */
[----:B------:R-:W-:Y:S01]  /*0150*/  @!P0 STS [R0], R9 ;  /* 0x0000000900008388 */ /* 0x000fe20000000800 */
[----:B------:R-:W-:Y:S06]  /*0160*/  BAR.SYNC.DEFER_BLOCKING 0x0 ;  /* 0x0000000000007b1d */ /* 0x000fec0000010000 */
[----:B------:R-:W0:Y:S04]  /*0170*/  LDS R11, [R0] ;  /* 0x00000000000b7984 */ /* 0x000e280000000800 */
[----:B0-----:R-:W-:Y:S01]  /*0180*/  STG.E desc[UR6][R2.64], R11 ;  /* 0x0000000b02007986 */ /* 0x001fe2000c101906 */
[----:B------:R-:W-:Y:S05]  /*0190*/  EXIT ;  /* 0x000000000000794d */ /* 0x000fea0003800000 */
.L_x_9:
        /* <DEDUP_REMOVED lines=14> */
.L_x_17:


//--------------------- .nv.shared._Z9mod_constPii --------------------------
	.section	.nv.shared._Z9mod_constPii,"aw",@nobits
	.sectionflags	@""
	.align	16
	.zero		1024


//--------------------- .nv.shared.reserved.0     --------------------------
	.section	.nv.shared.reserved.0,"aw",@nobits
	.weak		__nv_reservedSMEM_offset_0_alias
	.size		__nv_reservedSMEM_offset_0_alias, 0, 64
	.other		__nv_reservedSMEM_offset_0_alias,@"STO_CUDA_RESERVED_SHARED STV_DEFAULT"
__nv_reservedSMEM_offset_0_alias:
	.zero		0
	.zero		64


//--------------------- .nv.shared._Z10mult_constPii --------------------------
	.section	.nv.shared._Z10mult_constPii,"aw",@nobits
	.sectionflags	@""
	.align	16
	.zero		1024


//--------------------- .nv.shared._Z14subtract_constPii --------------------------
	.section	.nv.shared._Z14subtract_constPii,"aw",@nobits
	.sectionflags	@""
	.align	16
	.zero		1024


//--------------------- .nv.shared._Z9add_constPii --------------------------
	.section	.nv.shared._Z9add_constPii,"aw",@nobits
	.sectionflags	@""
	.align	16
	.zero		1024


//--------------------- .nv.shared._Z10mod_sharedPiS_S_i --------------------------
	.section	.nv.shared._Z10mod_sharedPiS_S_i,"aw",@nobits
	.sectionflags	@""
	.align	16
	.zero		1024


//--------------------- .nv.shared._Z11mult_sharedPiS_S_i --------------------------
	.section	.nv.shared._Z11mult_sharedPiS_S_i,"aw",@nobits
	.sectionflags	@""
	.align	16
	.zero		1024


//--------------------- .nv.shared._Z15subtract_sharedPiS_S_i --------------------------
	.section	.nv.shared._Z15subtract_sharedPiS_S_i,"aw",@nobits
	.sectionflags	@""
	.align	16
	.zero		1024


//--------------------- .nv.shared._Z10add_sharedPiS_S_i --------------------------
	.section	.nv.shared._Z10add_sharedPiS_S_i,"aw",@nobits
	.sectionflags	@""
	.align	16
	.zero		1024


//--------------------- .nv.constant0._Z9mod_constPii --------------------------
	.section	.nv.constant0._Z9mod_constPii,"a",@progbits
	.sectionflags	@""
	.align	4
.nv.constant0._Z9mod_constPii:
	.zero		908


//--------------------- .nv.constant0._Z10mult_constPii --------------------------
	.section	.nv.constant0._Z10mult_constPii,"a",@progbits
	.sectionflags	@""
	.align	4
.nv.constant0._Z10mult_constPii:
	.zero		908


//--------------------- .nv.constant0._Z14subtract_constPii --------------------------
	.section	.nv.constant0._Z14subtract_constPii,"a",@progbits
	.sectionflags	@""
	.align	4
.nv.constant0._Z14subtract_constPii:
	.zero		908


//--------------------- .nv.constant0._Z9add_constPii --------------------------
	.section	.nv.constant0._Z9add_constPii,"a",@progbits
	.sectionflags	@""
	.align	4
.nv.constant0._Z9add_constPii:
	.zero		908


//--------------------- .nv.constant0._Z10mod_sharedPiS_S_i --------------------------
	.section	.nv.constant0._Z10mod_sharedPiS_S_i,"a",@progbits
	.sectionflags	@""
	.align	4
.nv.constant0._Z10mod_sharedPiS_S_i:
	.zero		924


//--------------------- .nv.constant0._Z11mult_sharedPiS_S_i --------------------------
	.section	.nv.constant0._Z11mult_sharedPiS_S_i,"a",@progbits
	.sectionflags	@""
	.align	4
.nv.constant0._Z11mult_sharedPiS_S_i:
	.zero		924


//--------------------- .nv.constant0._Z15subtract_sharedPiS_S_i --------------------------
	.section	.nv.constant0._Z15subtract_sharedPiS_S_i,"a",@progbits
	.sectionflags	@""
	.align	4
.nv.constant0._Z15subtract_sharedPiS_S_i:
	.zero		924


//--------------------- .nv.constant0._Z10add_sharedPiS_S_i --------------------------
	.section	.nv.constant0._Z10add_sharedPiS_S_i,"a",@progbits
	.sectionflags	@""
	.align	4
.nv.constant0._Z10add_sharedPiS_S_i:
	.zero		924


//--------------------- SYMBOLS --------------------------

	.type		.nv.reservedSmem.offset0,@object
	.size		.nv.reservedSmem.offset0,0x4
	.type		.nv.reservedSmem.cap,@object
	.size		.nv.reservedSmem.cap,0x4
